//
// Generated by NVIDIA NVVM Compiler
//
// Compiler Build ID: CL-36424714
// Cuda compilation tools, release 13.0, V13.0.88
// Based on NVVM 20.0.0
//

.version 9.0
.target sm_100
.address_size 64

	// .globl	_Z12mma_ldmatrixP6__halfS0_S0_
.extern .func  (.param .b32 func_retval0) vprintf
(
	.param .b64 vprintf_param_0,
	.param .b64 vprintf_param_1
)
;
// _ZZ12mma_ldmatrixP6__halfS0_S0_E3A_s has been demoted
// _ZZ12mma_ldmatrixP6__halfS0_S0_E3B_s has been demoted
// _ZZ3mmaP6__halfS0_S0_E3A_s has been demoted
// _ZZ3mmaP6__halfS0_S0_E3B_s has been demoted
// _ZZ8ldmatrixP6__halfS0_PmE3A_s has been demoted
// _ZZ4loadP6__halfS0_PmE3A_s has been demoted
.global .align 1 .b8 $str[22] = {116, 105, 100, 120, 37, 100, 32, 108, 111, 97, 100, 115, 32, 66, 32, 97, 116, 32, 37, 100, 10};

.visible .entry _Z12mma_ldmatrixP6__halfS0_S0_(
	.param .u64 .ptr .align 1 _Z12mma_ldmatrixP6__halfS0_S0__param_0,
	.param .u64 .ptr .align 1 _Z12mma_ldmatrixP6__halfS0_S0__param_1,
	.param .u64 .ptr .align 1 _Z12mma_ldmatrixP6__halfS0_S0__param_2
)
{
	.local .align 8 .b8 	__local_depot0[8];
	.reg .b64 	%SP;
	.reg .b64 	%SPL;
	.reg .b16 	%rs<13>;
	.reg .b32 	%r<36>;
	.reg .b64 	%rd<18>;
	// demoted variable
	.shared .align 2 .b8 _ZZ12mma_ldmatrixP6__halfS0_S0_E3A_s[512];
	// demoted variable
	.shared .align 2 .b8 _ZZ12mma_ldmatrixP6__halfS0_S0_E3B_s[256];
	mov.u64 	%SPL, __local_depot0;
	cvta.local.u64 	%SP, %SPL;
	ld.param.u64 	%rd1, [_Z12mma_ldmatrixP6__halfS0_S0__param_0];
	ld.param.u64 	%rd2, [_Z12mma_ldmatrixP6__halfS0_S0__param_1];
	ld.param.u64 	%rd3, [_Z12mma_ldmatrixP6__halfS0_S0__param_2];
	mov.u32 	%r19, %tid.x;
	cvta.to.global.u64 	%rd4, %rd1;
	shl.b32 	%r20, %r19, 1;
	mov.u32 	%r21, _ZZ12mma_ldmatrixP6__halfS0_S0_E3A_s;
	add.s32 	%r22, %r21, %r20;
	mul.wide.u32 	%rd5, %r19, 2;
	add.s64 	%rd6, %rd4, %rd5;
	ld.global.u16 	%rs1, [%rd6];
	st.shared.u16 	[%r22], %rs1;
	ld.global.u16 	%rs2, [%rd6+64];
	st.shared.u16 	[%r22+64], %rs2;
	ld.global.u16 	%rs3, [%rd6+128];
	st.shared.u16 	[%r22+128], %rs3;
	ld.global.u16 	%rs4, [%rd6+192];
	st.shared.u16 	[%r22+192], %rs4;
	ld.global.u16 	%rs5, [%rd6+256];
	st.shared.u16 	[%r22+256], %rs5;
	ld.global.u16 	%rs6, [%rd6+320];
	st.shared.u16 	[%r22+320], %rs6;
	ld.global.u16 	%rs7, [%rd6+384];
	st.shared.u16 	[%r22+384], %rs7;
	ld.global.u16 	%rs8, [%rd6+448];
	st.shared.u16 	[%r22+448], %rs8;
	cvta.to.global.u64 	%rd7, %rd2;
	mov.u32 	%r23, _ZZ12mma_ldmatrixP6__halfS0_S0_E3B_s;
	add.s32 	%r24, %r23, %r20;
	add.s64 	%rd8, %rd7, %rd5;
	ld.global.u16 	%rs9, [%rd8];
	st.shared.u16 	[%r24], %rs9;
	ld.global.u16 	%rs10, [%rd8+64];
	st.shared.u16 	[%r24+64], %rs10;
	ld.global.u16 	%rs11, [%rd8+128];
	st.shared.u16 	[%r24+128], %rs11;
	ld.global.u16 	%rs12, [%rd8+192];
	st.shared.u16 	[%r24+192], %rs12;
	add.u64 	%rd9, %SP, 0;
	add.u64 	%rd10, %SPL, 0;
	cvta.to.global.u64 	%rd11, %rd3;
	bar.sync 	0;
	and.b32  	%r25, %r20, 16;
	shl.b32 	%r26, %r19, 4;
	and.b32  	%r27, %r26, 16128;
	or.b32  	%r28, %r27, %r25;
	shl.b32 	%r29, %r19, 5;
	and.b32  	%r30, %r29, 224;
	or.b32  	%r31, %r30, %r28;
	add.s32 	%r5, %r21, %r31;
	// begin inline asm
	ldmatrix.sync.aligned.m8n8.x4.shared.b16 {%r1, %r2, %r3, %r4}, [%r5];

	// end inline asm
	shl.b32 	%r32, %r19, 3;
	st.local.v2.u32 	[%rd10], {%r19, %r32};
	mov.u64 	%rd12, $str;
	cvta.global.u64 	%rd13, %rd12;
	{ // callseq 0, 0
	.param .b64 param0;
	st.param.b64 	[param0], %rd13;
	.param .b64 param1;
	st.param.b64 	[param1], %rd9;
	.param .b32 retval0;
	call.uni (retval0), 
	vprintf, 
	(
	param0, 
	param1
	);
	ld.param.b32 	%r33, [retval0];
	} // callseq 0
	mad.lo.s32 	%r8, %r19, 14, %r24;
	// begin inline asm
	ldmatrix.sync.aligned.m8n8.x2.trans.shared.b16 {%r6, %r7}, [%r8];

	// end inline asm
	mov.b32 	%r9, 0;
	mov.u32 	%r10, %r9;
	// begin inline asm
	mma.sync.aligned.m16n8k16.row.col.f16.f16.f16.f16 {%r9, %r10}, {%r1, %r2, %r3, %r4}, {%r6, %r7}, {%r9, %r10};

	// end inline asm
	mul.wide.u32 	%rd14, %r20, 2;
	add.s64 	%rd15, %rd11, %rd14;
	st.global.u32 	[%rd15], %r9;
	add.s32 	%r35, %r20, 64;
	mul.wide.u32 	%rd16, %r35, 2;
	add.s64 	%rd17, %rd11, %rd16;
	st.global.u32 	[%rd17], %r10;
	ret;

}
	// .globl	_Z3mmaP6__halfS0_S0_
.visible .entry _Z3mmaP6__halfS0_S0_(
	.param .u64 .ptr .align 1 _Z3mmaP6__halfS0_S0__param_0,
	.param .u64 .ptr .align 1 _Z3mmaP6__halfS0_S0__param_1,
	.param .u64 .ptr .align 1 _Z3mmaP6__halfS0_S0__param_2
)
{
	.local .align 8 .b8 	__local_depot1[8];
	.reg .b64 	%SP;
	.reg .b64 	%SPL;
	.reg .b16 	%rs<13>;
	.reg .b32 	%r<30>;
	.reg .b64 	%rd<18>;
	// demoted variable
	.shared .align 2 .b8 _ZZ3mmaP6__halfS0_S0_E3A_s[512];
	// demoted variable
	.shared .align 2 .b8 _ZZ3mmaP6__halfS0_S0_E3B_s[256];
	mov.u64 	%SPL, __local_depot1;
	cvta.local.u64 	%SP, %SPL;
	ld.param.u64 	%rd1, [_Z3mmaP6__halfS0_S0__param_0];
	ld.param.u64 	%rd2, [_Z3mmaP6__halfS0_S0__param_1];
	ld.param.u64 	%rd3, [_Z3mmaP6__halfS0_S0__param_2];
	mov.u32 	%r14, %tid.x;
	cvta.to.global.u64 	%rd4, %rd1;
	shl.b32 	%r15, %r14, 1;
	mov.u32 	%r16, _ZZ3mmaP6__halfS0_S0_E3A_s;
	add.s32 	%r17, %r16, %r15;
	mul.wide.u32 	%rd5, %r14, 2;
	add.s64 	%rd6, %rd4, %rd5;
	ld.global.u16 	%rs1, [%rd6];
	st.shared.u16 	[%r17], %rs1;
	ld.global.u16 	%rs2, [%rd6+64];
	st.shared.u16 	[%r17+64], %rs2;
	ld.global.u16 	%rs3, [%rd6+128];
	st.shared.u16 	[%r17+128], %rs3;
	ld.global.u16 	%rs4, [%rd6+192];
	st.shared.u16 	[%r17+192], %rs4;
	ld.global.u16 	%rs5, [%rd6+256];
	st.shared.u16 	[%r17+256], %rs5;
	ld.global.u16 	%rs6, [%rd6+320];
	st.shared.u16 	[%r17+320], %rs6;
	ld.global.u16 	%rs7, [%rd6+384];
	st.shared.u16 	[%r17+384], %rs7;
	ld.global.u16 	%rs8, [%rd6+448];
	st.shared.u16 	[%r17+448], %rs8;
	cvta.to.global.u64 	%rd7, %rd2;
	mov.u32 	%r18, _ZZ3mmaP6__halfS0_S0_E3B_s;
	add.s32 	%r19, %r18, %r15;
	add.s64 	%rd8, %rd7, %rd5;
	ld.global.u16 	%rs9, [%rd8];
	st.shared.u16 	[%r19], %rs9;
	ld.global.u16 	%rs10, [%rd8+64];
	st.shared.u16 	[%r19+64], %rs10;
	ld.global.u16 	%rs11, [%rd8+128];
	st.shared.u16 	[%r19+128], %rs11;
	ld.global.u16 	%rs12, [%rd8+192];
	st.shared.u16 	[%r19+192], %rs12;
	add.u64 	%rd9, %SP, 0;
	add.u64 	%rd10, %SPL, 0;
	cvta.to.global.u64 	%rd11, %rd3;
	bar.sync 	0;
	shl.b32 	%r20, %r14, 2;
	and.b32  	%r21, %r20, 4080;
	and.b32  	%r22, %r15, 6;
	or.b32  	%r23, %r21, %r22;
	shl.b32 	%r24, %r23, 1;
	add.s32 	%r25, %r16, %r24;
	ld.shared.u32 	%r6, [%r25];
	ld.shared.u32 	%r8, [%r25+16];
	ld.shared.u32 	%r7, [%r25+256];
	ld.shared.u32 	%r9, [%r25+272];
	shl.b32 	%r26, %r14, 3;
	st.local.v2.u32 	[%rd10], {%r14, %r26};
	mov.u64 	%rd12, $str;
	cvta.global.u64 	%rd13, %rd12;
	{ // callseq 1, 0
	.param .b64 param0;
	st.param.b64 	[param0], %rd13;
	.param .b64 param1;
	st.param.b64 	[param1], %rd9;
	.param .b32 retval0;
	call.uni (retval0), 
	vprintf, 
	(
	param0, 
	param1
	);
	ld.param.b32 	%r27, [retval0];
	} // callseq 1
	mad.lo.s32 	%r3, %r14, 14, %r19;
	// begin inline asm
	ldmatrix.sync.aligned.m8n8.x2.trans.shared.b16 {%r1, %r2}, [%r3];

	// end inline asm
	mov.b32 	%r4, 0;
	mov.u32 	%r5, %r4;
	// begin inline asm
	mma.sync.aligned.m16n8k16.row.col.f16.f16.f16.f16 {%r4, %r5}, {%r6, %r7, %r8, %r9}, {%r1, %r2}, {%r4, %r5};

	// end inline asm
	mul.wide.u32 	%rd14, %r15, 2;
	add.s64 	%rd15, %rd11, %rd14;
	st.global.u32 	[%rd15], %r4;
	add.s32 	%r29, %r15, 64;
	mul.wide.u32 	%rd16, %r29, 2;
	add.s64 	%rd17, %rd11, %rd16;
	st.global.u32 	[%rd17], %r5;
	ret;

}
	// .globl	_Z8ldmatrixP6__halfS0_Pm
.visible .entry _Z8ldmatrixP6__halfS0_Pm(
	.param .u64 .ptr .align 1 _Z8ldmatrixP6__halfS0_Pm_param_0,
	.param .u64 .ptr .align 1 _Z8ldmatrixP6__halfS0_Pm_param_1,
	.param .u64 .ptr .align 1 _Z8ldmatrixP6__halfS0_Pm_param_2
)
{
	.reg .b16 	%rs<9>;
	.reg .b32 	%r<18>;
	.reg .b64 	%rd<16>;
	// demoted variable
	.shared .align 2 .b8 _ZZ8ldmatrixP6__halfS0_PmE3A_s[512];
	ld.param.u64 	%rd3, [_Z8ldmatrixP6__halfS0_Pm_param_0];
	ld.param.u64 	%rd4, [_Z8ldmatrixP6__halfS0_Pm_param_1];
	ld.param.u64 	%rd5, [_Z8ldmatrixP6__halfS0_Pm_param_2];
	mov.u32 	%r6, %tid.x;
	cvta.to.global.u64 	%rd6, %rd3;
	shl.b32 	%r7, %r6, 1;
	mov.u32 	%r8, _ZZ8ldmatrixP6__halfS0_PmE3A_s;
	add.s32 	%r9, %r8, %r7;
	mul.wide.u32 	%rd7, %r6, 2;
	add.s64 	%rd8, %rd6, %rd7;
	ld.global.u16 	%rs1, [%rd8];
	st.shared.u16 	[%r9], %rs1;
	ld.global.u16 	%rs2, [%rd8+64];
	st.shared.u16 	[%r9+64], %rs2;
	ld.global.u16 	%rs3, [%rd8+128];
	st.shared.u16 	[%r9+128], %rs3;
	ld.global.u16 	%rs4, [%rd8+192];
	st.shared.u16 	[%r9+192], %rs4;
	ld.global.u16 	%rs5, [%rd8+256];
	st.shared.u16 	[%r9+256], %rs5;
	ld.global.u16 	%rs6, [%rd8+320];
	st.shared.u16 	[%r9+320], %rs6;
	ld.global.u16 	%rs7, [%rd8+384];
	st.shared.u16 	[%r9+384], %rs7;
	ld.global.u16 	%rs8, [%rd8+448];
	st.shared.u16 	[%r9+448], %rs8;
	cvta.to.global.u64 	%rd9, %rd5;
	cvta.to.global.u64 	%rd10, %rd4;
	bar.sync 	0;
	// begin inline asm
	mov.u64 	%rd1, %clock64;
	// end inline asm
	and.b32  	%r10, %r6, 8;
	shl.b32 	%r11, %r6, 3;
	and.b32  	%r12, %r11, 8064;
	or.b32  	%r13, %r12, %r10;
	shl.b32 	%r14, %r13, 1;
	shl.b32 	%r15, %r6, 5;
	and.b32  	%r16, %r15, 224;
	or.b32  	%r17, %r16, %r14;
	add.s32 	%r5, %r8, %r17;
	// begin inline asm
	ldmatrix.sync.aligned.m8n8.x4.shared.b16 {%r1, %r2, %r3, %r4}, [%r5];

	// end inline asm
	// begin inline asm
	mov.u64 	%rd2, %clock64;
	// end inline asm
	sub.s64 	%rd11, %rd2, %rd1;
	mul.wide.u32 	%rd12, %r6, 8;
	add.s64 	%rd13, %rd9, %rd12;
	st.global.u64 	[%rd13], %rd11;
	mul.wide.u32 	%rd14, %r11, 2;
	add.s64 	%rd15, %rd10, %rd14;
	st.global.u32 	[%rd15], %r1;
	st.global.u32 	[%rd15+4], %r2;
	st.global.u32 	[%rd15+8], %r3;
	st.global.u32 	[%rd15+12], %r4;
	ret;

}
	// .globl	_Z4loadP6__halfS0_Pm
.visible .entry _Z4loadP6__halfS0_Pm(
	.param .u64 .ptr .align 1 _Z4loadP6__halfS0_Pm_param_0,
	.param .u64 .ptr .align 1 _Z4loadP6__halfS0_Pm_param_1,
	.param .u64 .ptr .align 1 _Z4loadP6__halfS0_Pm_param_2
)
{
	.reg .b16 	%rs<9>;
	.reg .b32 	%r<15>;
	.reg .b64 	%rd<16>;
	// demoted variable
	.shared .align 2 .b8 _ZZ4loadP6__halfS0_PmE3A_s[512];
	ld.param.u64 	%rd3, [_Z4loadP6__halfS0_Pm_param_0];
	ld.param.u64 	%rd4, [_Z4loadP6__halfS0_Pm_param_1];
	ld.param.u64 	%rd5, [_Z4loadP6__halfS0_Pm_param_2];
	mov.u32 	%r1, %tid.x;
	cvta.to.global.u64 	%rd6, %rd3;
	shl.b32 	%r2, %r1, 1;
	mov.u32 	%r3, _ZZ4loadP6__halfS0_PmE3A_s;
	add.s32 	%r4, %r3, %r2;
	mul.wide.u32 	%rd7, %r1, 2;
	add.s64 	%rd8, %rd6, %rd7;
	ld.global.u16 	%rs1, [%rd8];
	st.shared.u16 	[%r4], %rs1;
	ld.global.u16 	%rs2, [%rd8+64];
	st.shared.u16 	[%r4+64], %rs2;
	ld.global.u16 	%rs3, [%rd8+128];
	st.shared.u16 	[%r4+128], %rs3;
	ld.global.u16 	%rs4, [%rd8+192];
	st.shared.u16 	[%r4+192], %rs4;
	ld.global.u16 	%rs5, [%rd8+256];
	st.shared.u16 	[%r4+256], %rs5;
	ld.global.u16 	%rs6, [%rd8+320];
	st.shared.u16 	[%r4+320], %rs6;
	ld.global.u16 	%rs7, [%rd8+384];
	st.shared.u16 	[%r4+384], %rs7;
	ld.global.u16 	%rs8, [%rd8+448];
	st.shared.u16 	[%r4+448], %rs8;
	cvta.to.global.u64 	%rd9, %rd5;
	cvta.to.global.u64 	%rd10, %rd4;
	bar.sync 	0;
	// begin inline asm
	mov.u64 	%rd1, %clock64;
	// end inline asm
	shl.b32 	%r5, %r1, 3;
	and.b32  	%r6, %r5, 8160;
	shl.b32 	%r7, %r1, 2;
	and.b32  	%r8, %r7, 12;
	or.b32  	%r9, %r8, %r6;
	add.s32 	%r10, %r3, %r9;
	ld.shared.u32 	%r11, [%r10];
	ld.shared.u32 	%r12, [%r10+16];
	ld.shared.u32 	%r13, [%r10+256];
	ld.shared.u32 	%r14, [%r10+272];
	// begin inline asm
	mov.u64 	%rd2, %clock64;
	// end inline asm
	sub.s64 	%rd11, %rd2, %rd1;
	mul.wide.u32 	%rd12, %r1, 8;
	add.s64 	%rd13, %rd9, %rd12;
	st.global.u64 	[%rd13], %rd11;
	mul.wide.u32 	%rd14, %r5, 2;
	add.s64 	%rd15, %rd10, %rd14;
	st.global.u32 	[%rd15], %r11;
	st.global.u32 	[%rd15+4], %r12;
	st.global.u32 	[%rd15+8], %r13;
	st.global.u32 	[%rd15+12], %r14;
	ret;

}


// ===== COMPILED SASS (sm_100) =====

	.target	sm_100

	.elftype	@"ET_EXEC"


//--------------------- .note.nv.tkinfo           --------------------------
	.section	.note.nv.tkinfo,"",@"SHT_NOTE"
	.sectionflags	@"SHF_NOTE_NV_TKINFO"
	.tkinfo
        /*0018*/ 	.word	0x00000002
        /*0030*/ 	.string	""
        /*0030*/ 	.string	"ptxas"
        /*0030*/ 	.string	"Cuda compilation tools, release 13.0, V13.0.88"
        /*0030*/ 	.string	"Build cuda_13.0.r13.0/compiler.36424714_0"
        /*0030*/ 	.string	"-arch sm_100 -m 64 "



//--------------------- .note.nv.cuinfo           --------------------------
	.section	.note.nv.cuinfo,"",@"SHT_NOTE"
	.sectionflags	@"SHF_NOTE_NV_CUINFO"
        /*0018*/ 	.short	0x0002
        /*001a*/ 	.short	0x0064
        /*001c*/ 	.short	0x0082
	.zero		2


//--------------------- .nv.info                  --------------------------
	.section	.nv.info,"",@"SHT_CUDA_INFO"
	.align	4


	//----- nvinfo : EIATTR_REGCOUNT
	.align		4
        /*0000*/ 	.byte	0x04, 0x2f
        /*0002*/ 	.short	(.L_2 - .L_1)
	.align		4
.L_1:
        /*0004*/ 	.word	index@(_Z12mma_ldmatrixP6__halfS0_S0_)
        /*0008*/ 	.word	0x00000020


	//----- nvinfo : EIATTR_FRAME_SIZE
	.align		4
.L_2:
        /*000c*/ 	.byte	0x04, 0x11
        /*000e*/ 	.short	(.L_4 - .L_3)
	.align		4
.L_3:
        /*0010*/ 	.word	index@(_Z12mma_ldmatrixP6__halfS0_S0_)
        /*0014*/ 	.word	0x00000008


	//----- nvinfo : EIATTR_REGCOUNT
	.align		4
.L_4:
        /*0018*/ 	.byte	0x04, 0x2f
        /*001a*/ 	.short	(.L_6 - .L_5)
	.align		4
.L_5:
        /*001c*/ 	.word	index@(_Z3mmaP6__halfS0_S0_)
        /*0020*/ 	.word	0x00000020


	//----- nvinfo : EIATTR_FRAME_SIZE
	.align		4
.L_6:
        /*0024*/ 	.byte	0x04, 0x11
        /*0026*/ 	.short	(.L_8 - .L_7)
	.align		4
.L_7:
        /*0028*/ 	.word	index@(_Z3mmaP6__halfS0_S0_)
        /*002c*/ 	.word	0x00000008


	//----- nvinfo : EIATTR_REGCOUNT
	.align		4
.L_8:
        /*0030*/ 	.byte	0x04, 0x2f
        /*0032*/ 	.short	(.L_10 - .L_9)
	.align		4
.L_9:
        /*0034*/ 	.word	index@(_Z8ldmatrixP6__halfS0_Pm)
        /*0038*/ 	.word	0x00000016


	//----- nvinfo : EIATTR_FRAME_SIZE
	.align		4
.L_10:
        /*003c*/ 	.byte	0x04, 0x11
        /*003e*/ 	.short	(.L_12 - .L_11)
	.align		4
.L_11:
        /*0040*/ 	.word	index@(_Z8ldmatrixP6__halfS0_Pm)
        /*0044*/ 	.word	0x00000000


	//----- nvinfo : EIATTR_REGCOUNT
	.align		4
.L_12:
        /*0048*/ 	.byte	0x04, 0x2f
        /*004a*/ 	.short	(.L_14 - .L_13)
	.align		4
.L_13:
        /*004c*/ 	.word	index@(_Z4loadP6__halfS0_Pm)
        /*0050*/ 	.word	0x00000018


	//----- nvinfo : EIATTR_FRAME_SIZE
	.align		4
.L_14:
        /*0054*/ 	.byte	0x04, 0x11
        /*0056*/ 	.short	(.L_16 - .L_15)
	.align		4
.L_15:
        /*0058*/ 	.word	index@(_Z4loadP6__halfS0_Pm)
        /*005c*/ 	.word	0x00000000


	//----- nvinfo : EIATTR_MIN_STACK_SIZE
	.align		4
.L_16:
        /*0060*/ 	.byte	0x04, 0x12
        /*0062*/ 	.short	(.L_18 - .L_17)
	.align		4
.L_17:
        /*0064*/ 	.word	index@(_Z4loadP6__halfS0_Pm)
        /*0068*/ 	.word	0x00000000


	//----- nvinfo : EIATTR_MIN_STACK_SIZE
	.align		4
.L_18:
        /*006c*/ 	.byte	0x04, 0x12
        /*006e*/ 	.short	(.L_20 - .L_19)
	.align		4
.L_19:
        /*0070*/ 	.word	index@(_Z8ldmatrixP6__halfS0_Pm)
        /*0074*/ 	.word	0x00000000


	//----- nvinfo : EIATTR_MIN_STACK_SIZE
	.align		4
.L_20:
        /*0078*/ 	.byte	0x04, 0x12
        /*007a*/ 	.short	(.L_22 - .L_21)
	.align		4
.L_21:
        /*007c*/ 	.word	index@(_Z3mmaP6__halfS0_S0_)
        /*0080*/ 	.word	0x00000008


	//----- nvinfo : EIATTR_MIN_STACK_SIZE
	.align		4
.L_22:
        /*0084*/ 	.byte	0x04, 0x12
        /*0086*/ 	.short	(.L_24 - .L_23)
	.align		4
.L_23:
        /*0088*/ 	.word	index@(_Z12mma_ldmatrixP6__halfS0_S0_)
        /*008c*/ 	.word	0x00000008
.L_24:


//--------------------- .nv.compat                --------------------------
	.section	.nv.compat,"",@"SHT_CUDA_COMPAT_INFO"
	.align	4
        /*0000*/ 	.byte	0x02, 0x09, 0x00, 0x00, 0x02, 0x02, 0x01, 0x00, 0x02, 0x05, 0x05, 0x00, 0x03, 0x07, 0x01, 0x01
        /*0010*/ 	.byte	0x02, 0x03, 0x00, 0x00, 0x02, 0x06, 0x01, 0x00, 0x04, 0x0b, 0x08, 0x00, 0x09, 0x00, 0x00, 0x00
        /*0020*/ 	.byte	0x00, 0x00, 0x00, 0x00


//--------------------- .nv.info._Z4loadP6__halfS0_Pm --------------------------
	.section	.nv.info._Z4loadP6__halfS0_Pm,"",@"SHT_CUDA_INFO"
	.sectionflags	@""
	.align	4


	//----- nvinfo : EIATTR_CUDA_API_VERSION
	.align		4
        /*0000*/ 	.byte	0x04, 0x37
        /*0002*/ 	.short	(.L_26 - .L_25)
.L_25:
        /*0004*/ 	.word	0x00000082


	//----- nvinfo : EIATTR_KPARAM_INFO
	.align		4
.L_26:
        /*0008*/ 	.byte	0x04, 0x17
        /*000a*/ 	.short	(.L_28 - .L_27)
.L_27:
        /*000c*/ 	.word	0x00000000
        /*0010*/ 	.short	0x0002
        /*0012*/ 	.short	0x0010
        /*0014*/ 	.byte	0x00, 0xf5, 0x21, 0x00


	//----- nvinfo : EIATTR_KPARAM_INFO
	.align		4
.L_28:
        /*0018*/ 	.byte	0x04, 0x17
        /*001a*/ 	.short	(.L_30 - .L_29)
.L_29:
        /*001c*/ 	.word	0x00000000
        /*0020*/ 	.short	0x0001
        /*0022*/ 	.short	0x0008
        /*0024*/ 	.byte	0x00, 0xf5, 0x21, 0x00


	//----- nvinfo : EIATTR_KPARAM_INFO
	.align		4
.L_30:
        /*0028*/ 	.byte	0x04, 0x17
        /*002a*/ 	.short	(.L_32 - .L_31)
.L_31:
        /*002c*/ 	.word	0x00000000
        /*0030*/ 	.short	0x0000
        /*0032*/ 	.short	0x0000
        /*0034*/ 	.byte	0x00, 0xf5, 0x21, 0x00


	//----- nvinfo : EIATTR_SPARSE_MMA_MASK
	.align		4
.L_32:
        /*0038*/ 	.byte	0x03, 0x50
        /*003a*/ 	.short	0x0000


	//----- nvinfo : EIATTR_MAXREG_COUNT
	.align		4
        /*003c*/ 	.byte	0x03, 0x1b
        /*003e*/ 	.short	0x00ff


	//----- nvinfo : EIATTR_NUM_BARRIERS
	.align		4
        /*0040*/ 	.byte	0x02, 0x4c
        /*0042*/ 	.byte	0x01
	.zero		1


	//----- nvinfo : EIATTR_MERCURY_ISA_VERSION
	.align		4
        /*0044*/ 	.byte	0x03, 0x5f
        /*0046*/ 	.short	0x0101


	//----- nvinfo : EIATTR_VRC_CTA_INIT_COUNT
	.align		4
        /*0048*/ 	.byte	0x02, 0x4a
	.zero		1
	.zero		1


	//----- nvinfo : EIATTR_EXIT_INSTR_OFFSETS
	.align		4
        /*004c*/ 	.byte	0x04, 0x1c
        /*004e*/ 	.short	(.L_34 - .L_33)


	//   ....[0]....
.L_33:
        /*0050*/ 	.word	0x000002f0


	//----- nvinfo : EIATTR_CBANK_PARAM_SIZE
	.align		4
.L_34:
        /*0054*/ 	.byte	0x03, 0x19
        /*0056*/ 	.short	0x0018


	//----- nvinfo : EIATTR_PARAM_CBANK
	.align		4
        /*0058*/ 	.byte	0x04, 0x0a
        /*005a*/ 	.short	(.L_36 - .L_35)
	.align		4
.L_35:
        /*005c*/ 	.word	index@(.nv.constant0._Z4loadP6__halfS0_Pm)
        /*0060*/ 	.short	0x0380
        /*0062*/ 	.short	0x0018


	//----- nvinfo : EIATTR_SW_WAR
	.align		4
.L_36:
        /*0064*/ 	.byte	0x04, 0x36
        /*0066*/ 	.short	(.L_38 - .L_37)
.L_37:
        /*0068*/ 	.word	0x00000008
.L_38:


//--------------------- .nv.info._Z8ldmatrixP6__halfS0_Pm --------------------------
	.section	.nv.info._Z8ldmatrixP6__halfS0_Pm,"",@"SHT_CUDA_INFO"
	.sectionflags	@""
	.align	4


	//----- nvinfo : EIATTR_CUDA_API_VERSION
	.align		4
        /*0000*/ 	.byte	0x04, 0x37
        /*0002*/ 	.short	(.L_40 - .L_39)
.L_39:
        /*0004*/ 	.word	0x00000082


	//----- nvinfo : EIATTR_KPARAM_INFO
	.align		4
.L_40:
        /*0008*/ 	.byte	0x04, 0x17
        /*000a*/ 	.short	(.L_42 - .L_41)
.L_41:
        /*000c*/ 	.word	0x00000000
        /*0010*/ 	.short	0x0002
        /*0012*/ 	.short	0x0010
        /*0014*/ 	.byte	0x00, 0xf5, 0x21, 0x00


	//----- nvinfo : EIATTR_KPARAM_INFO
	.align		4
.L_42:
        /*0018*/ 	.byte	0x04, 0x17
        /*001a*/ 	.short	(.L_44 - .L_43)
.L_43:
        /*001c*/ 	.word	0x00000000
        /*0020*/ 	.short	0x0001
        /*0022*/ 	.short	0x0008
        /*0024*/ 	.byte	0x00, 0xf5, 0x21, 0x00


	//----- nvinfo : EIATTR_KPARAM_INFO
	.align		4
.L_44:
        /*0028*/ 	.byte	0x04, 0x17
        /*002a*/ 	.short	(.L_46 - .L_45)
.L_45:
        /*002c*/ 	.word	0x00000000
        /*0030*/ 	.short	0x0000
        /*0032*/ 	.short	0x0000
        /*0034*/ 	.byte	0x00, 0xf5, 0x21, 0x00


	//----- nvinfo : EIATTR_SPARSE_MMA_MASK
	.align		4
.L_46:
        /*0038*/ 	.byte	0x03, 0x50
        /*003a*/ 	.short	0x0000


	//----- nvinfo : EIATTR_MAXREG_COUNT
	.align		4
        /*003c*/ 	.byte	0x03, 0x1b
        /*003e*/ 	.short	0x00ff


	//----- nvinfo : EIATTR_NUM_BARRIERS
	.align		4
        /*0040*/ 	.byte	0x02, 0x4c
        /*0042*/ 	.byte	0x01
	.zero		1


	//----- nvinfo : EIATTR_MERCURY_ISA_VERSION
	.align		4
        /*0044*/ 	.byte	0x03, 0x5f
        /*0046*/ 	.short	0x0101


	//----- nvinfo : EIATTR_VRC_CTA_INIT_COUNT
	.align		4
        /*0048*/ 	.byte	0x02, 0x4a
	.zero		1
	.zero		1


	//----- nvinfo : EIATTR_EXIT_INSTR_OFFSETS
	.align		4
        /*004c*/ 	.byte	0x04, 0x1c
        /*004e*/ 	.short	(.L_48 - .L_47)


	//   ....[0]....
.L_47:
        /*0050*/ 	.word	0x000002e0


	//----- nvinfo : EIATTR_CBANK_PARAM_SIZE
	.align		4
.L_48:
        /*0054*/ 	.byte	0x03, 0x19
        /*0056*/ 	.short	0x0018


	//----- nvinfo : EIATTR_PARAM_CBANK
	.align		4
        /*0058*/ 	.byte	0x04, 0x0a
        /*005a*/ 	.short	(.L_50 - .L_49)
	.align		4
.L_49:
        /*005c*/ 	.word	index@(.nv.constant0._Z8ldmatrixP6__halfS0_Pm)
        /*0060*/ 	.short	0x0380
        /*0062*/ 	.short	0x0018


	//----- nvinfo : EIATTR_SW_WAR
	.align		4
.L_50:
        /*0064*/ 	.byte	0x04, 0x36
        /*0066*/ 	.short	(.L_52 - .L_51)
.L_51:
        /*0068*/ 	.word	0x00000008
.L_52:


//--------------------- .nv.info._Z3mmaP6__halfS0_S0_ --------------------------
	.section	.nv.info._Z3mmaP6__halfS0_S0_,"",@"SHT_CUDA_INFO"
	.sectionflags	@""
	.align	4


	//----- nvinfo : EIATTR_CUDA_API_VERSION
	.align		4
        /*0000*/ 	.byte	0x04, 0x37
        /*0002*/ 	.short	(.L_54 - .L_53)
.L_53:
        /*0004*/ 	.word	0x00000082


	//----- nvinfo : EIATTR_KPARAM_INFO
	.align		4
.L_54:
        /*0008*/ 	.byte	0x04, 0x17
        /*000a*/ 	.short	(.L_56 - .L_55)
.L_55:
        /*000c*/ 	.word	0x00000000
        /*0010*/ 	.short	0x0002
        /*0012*/ 	.short	0x0010
        /*0014*/ 	.byte	0x00, 0xf5, 0x21, 0x00


	//----- nvinfo : EIATTR_KPARAM_INFO
	.align		4
.L_56:
        /*0018*/ 	.byte	0x04, 0x17
        /*001a*/ 	.short	(.L_58 - .L_57)
.L_57:
        /*001c*/ 	.word	0x00000000
        /*0020*/ 	.short	0x0001
        /*0022*/ 	.short	0x0008
        /*0024*/ 	.byte	0x00, 0xf5, 0x21, 0x00


	//----- nvinfo : EIATTR_KPARAM_INFO
	.align		4
.L_58:
        /*0028*/ 	.byte	0x04, 0x17
        /*002a*/ 	.short	(.L_60 - .L_59)
.L_59:
        /*002c*/ 	.word	0x00000000
        /*0030*/ 	.short	0x0000
        /*0032*/ 	.short	0x0000
        /*0034*/ 	.byte	0x00, 0xf5, 0x21, 0x00


	//----- nvinfo : EIATTR_SPARSE_MMA_MASK
	.align		4
.L_60:
        /*0038*/ 	.byte	0x03, 0x50
        /*003a*/ 	.short	0x0000


	//----- nvinfo : EIATTR_MAXREG_COUNT
	.align		4
        /*003c*/ 	.byte	0x03, 0x1b
        /*003e*/ 	.short	0x00ff


	//----- nvinfo : EIATTR_NUM_BARRIERS
	.align		4
        /*0040*/ 	.byte	0x02, 0x4c
        /*0042*/ 	.byte	0x01
	.zero		1


	//----- nvinfo : EIATTR_EXTERNS
	.align		4
        /*0044*/ 	.byte	0x04, 0x0f
        /*0046*/ 	.short	(.L_62 - .L_61)


	//   ....[0]....
	.align		4
.L_61:
        /*0048*/ 	.word	index@(vprintf)


	//----- nvinfo : EIATTR_MERCURY_ISA_VERSION
	.align		4
.L_62:
        /*004c*/ 	.byte	0x03, 0x5f
        /*004e*/ 	.short	0x0101


	//----- nvinfo : EIATTR_VRC_CTA_INIT_COUNT
	.align		4
        /*0050*/ 	.byte	0x02, 0x4a
	.zero		1
	.zero		1


	//----- nvinfo : EIATTR_SYSCALL_OFFSETS
	.align		4
        /*0054*/ 	.byte	0x04, 0x46
        /*0056*/ 	.short	(.L_64 - .L_63)


	//   ....[0]....
.L_63:
        /*0058*/ 	.word	0x000003c0


	//----- nvinfo : EIATTR_EXIT_INSTR_OFFSETS
	.align		4
.L_64:
        /*005c*/ 	.byte	0x04, 0x1c
        /*005e*/ 	.short	(.L_66 - .L_65)


	//   ....[0]....
.L_65:
        /*0060*/ 	.word	0x00000480


	//----- nvinfo : EIATTR_CBANK_PARAM_SIZE
	.align		4
.L_66:
        /*0064*/ 	.byte	0x03, 0x19
        /*0066*/ 	.short	0x0018


	//----- nvinfo : EIATTR_PARAM_CBANK
	.align		4
        /*0068*/ 	.byte	0x04, 0x0a
        /*006a*/ 	.short	(.L_68 - .L_67)
	.align		4
.L_67:
        /*006c*/ 	.word	index@(.nv.constant0._Z3mmaP6__halfS0_S0_)
        /*0070*/ 	.short	0x0380
        /*0072*/ 	.short	0x0018


	//----- nvinfo : EIATTR_SW_WAR
	.align		4
.L_68:
        /*0074*/ 	.byte	0x04, 0x36
        /*0076*/ 	.short	(.L_70 - .L_69)
.L_69:
        /*0078*/ 	.word	0x00000008
.L_70:


//--------------------- .nv.info._Z12mma_ldmatrixP6__halfS0_S0_ --------------------------
	.section	.nv.info._Z12mma_ldmatrixP6__halfS0_S0_,"",@"SHT_CUDA_INFO"
	.sectionflags	@""
	.align	4


	//----- nvinfo : EIATTR_CUDA_API_VERSION
	.align		4
        /*0000*/ 	.byte	0x04, 0x37
        /*0002*/ 	.short	(.L_72 - .L_71)
.L_71:
        /*0004*/ 	.word	0x00000082


	//----- nvinfo : EIATTR_KPARAM_INFO
	.align		4
.L_72:
        /*0008*/ 	.byte	0x04, 0x17
        /*000a*/ 	.short	(.L_74 - .L_73)
.L_73:
        /*000c*/ 	.word	0x00000000
        /*0010*/ 	.short	0x0002
        /*0012*/ 	.short	0x0010
        /*0014*/ 	.byte	0x00, 0xf5, 0x21, 0x00


	//----- nvinfo : EIATTR_KPARAM_INFO
	.align		4
.L_74:
        /*0018*/ 	.byte	0x04, 0x17
        /*001a*/ 	.short	(.L_76 - .L_75)
.L_75:
        /*001c*/ 	.word	0x00000000
        /*0020*/ 	.short	0x0001
        /*0022*/ 	.short	0x0008
        /*0024*/ 	.byte	0x00, 0xf5, 0x21, 0x00


	//----- nvinfo : EIATTR_KPARAM_INFO
	.align		4
.L_76:
        /*0028*/ 	.byte	0x04, 0x17
        /*002a*/ 	.short	(.L_78 - .L_77)
.L_77:
        /*002c*/ 	.word	0x00000000
        /*0030*/ 	.short	0x0000
        /*0032*/ 	.short	0x0000
        /*0034*/ 	.byte	0x00, 0xf5, 0x21, 0x00


	//----- nvinfo : EIATTR_SPARSE_MMA_MASK
	.align		4
.L_78:
        /*0038*/ 	.byte	0x03, 0x50
        /*003a*/ 	.short	0x0000


	//----- nvinfo : EIATTR_MAXREG_COUNT
	.align		4
        /*003c*/ 	.byte	0x03, 0x1b
        /*003e*/ 	.short	0x00ff


	//----- nvinfo : EIATTR_NUM_BARRIERS
	.align		4
        /*0040*/ 	.byte	0x02, 0x4c
        /*0042*/ 	.byte	0x01
	.zero		1


	//----- nvinfo : EIATTR_EXTERNS
	.align		4
        /*0044*/ 	.byte	0x04, 0x0f
        /*0046*/ 	.short	(.L_80 - .L_79)


	//   ....[0]....
	.align		4
.L_79:
        /*0048*/ 	.word	index@(vprintf)


	//----- nvinfo : EIATTR_MERCURY_ISA_VERSION
	.align		4
.L_80:
        /*004c*/ 	.byte	0x03, 0x5f
        /*004e*/ 	.short	0x0101


	//----- nvinfo : EIATTR_VRC_CTA_INIT_COUNT
	.align		4
        /*0050*/ 	.byte	0x02, 0x4a
	.zero		1
	.zero		1


	//----- nvinfo : EIATTR_SYSCALL_OFFSETS
	.align		4
        /*0054*/ 	.byte	0x04, 0x46
        /*0056*/ 	.short	(.L_82 - .L_81)


	//   ....[0]....
.L_81:
        /*0058*/ 	.word	0x000003a0


	//----- nvinfo : EIATTR_EXIT_INSTR_OFFSETS
	.align		4
.L_82:
        /*005c*/ 	.byte	0x04, 0x1c
        /*005e*/ 	.short	(.L_84 - .L_83)


	//   ....[0]....
.L_83:
        /*0060*/ 	.word	0x00000460


	//----- nvinfo : EIATTR_CBANK_PARAM_SIZE
	.align		4
.L_84:
        /*0064*/ 	.byte	0x03, 0x19
        /*0066*/ 	.short	0x0018


	//----- nvinfo : EIATTR_PARAM_CBANK
	.align		4
        /*0068*/ 	.byte	0x04, 0x0a
        /*006a*/ 	.short	(.L_86 - .L_85)
	.align		4
.L_85:
        /*006c*/ 	.word	index@(.nv.constant0._Z12mma_ldmatrixP6__halfS0_S0_)
        /*0070*/ 	.short	0x0380
        /*0072*/ 	.short	0x0018


	//----- nvinfo : EIATTR_SW_WAR
	.align		4
.L_86:
        /*0074*/ 	.byte	0x04, 0x36
        /*0076*/ 	.short	(.L_88 - .L_87)
.L_87:
        /*0078*/ 	.word	0x00000008
.L_88:


//--------------------- .nv.callgraph             --------------------------
	.section	.nv.callgraph,"",@"SHT_CUDA_CALLGRAPH"
	.align	4
	.sectionentsize	8
	.align		4
        /*0000*/ 	.word	0x00000000
	.align		4
        /*0004*/ 	.word	0xffffffff
	.align		4
        /*0008*/ 	.word	index@(_Z3mmaP6__halfS0_S0_)
	.align		4
        /*000c*/ 	.word	index@(vprintf)
	.align		4
        /*0010*/ 	.word	index@(_Z12mma_ldmatrixP6__halfS0_S0_)
	.align		4
        /*0014*/ 	.word	index@(vprintf)
	.align		4
        /*0018*/ 	.word	0x00000000
	.align		4
        /*001c*/ 	.word	0xfffffffe
	.align		4
        /*0020*/ 	.word	0x00000000
	.align		4
        /*0024*/ 	.word	0xfffffffd
	.align		4
        /*0028*/ 	.word	0x00000000
	.align		4
        /*002c*/ 	.word	0xfffffffc


//--------------------- .nv.constant4             --------------------------
	.section	.nv.constant4,"a",@progbits
	.align	8
	.align		8
.nv.constant4:
        /*0000*/ 	.dword	$str
	.align		8
        /*0008*/ 	.dword	vprintf


//--------------------- .text._Z4loadP6__halfS0_Pm --------------------------
	.section	.text._Z4loadP6__halfS0_Pm,"ax",@progbits
	.align	128
        .global         _Z4loadP6__halfS0_Pm
        .type           _Z4loadP6__halfS0_Pm,@function
        .size           _Z4loadP6__halfS0_Pm,(.L_x_6 - _Z4loadP6__halfS0_Pm)
        .other          _Z4loadP6__halfS0_Pm,@"STO_CUDA_ENTRY STV_DEFAULT"
_Z4loadP6__halfS0_Pm:
.text._Z4loadP6__halfS0_Pm:
[----:B------:R-:W-:Y:S01]  /*0000*/  LDC R1, c[0x0][0x37c] ;  /* 0x0000df00ff017b82 */ /* 0x000fe20000000800 */
[----:B------:R-:W0:Y:S07]  /*0010*/  S2R R0, SR_TID.X ;  /* 0x0000000000007919 */ /* 0x000e2e0000002100 */
[----:B------:R-:W0:Y:S01]  /*0020*/  LDC.64 R2, c[0x0][0x380] ;  /* 0x0000e000ff027b82 */ /* 0x000e220000000a00 */
[----:B------:R-:W1:Y:S01]  /*0030*/  LDCU.64 UR6, c[0x0][0x358] ;  /* 0x00006b00ff0677ac */ /* 0x000e620008000a00 */
[----:B0-----:R-:W-:-:S05]  /*0040*/  IMAD.WIDE.U32 R2, R0, 0x2, R2 ;  /* 0x0000000200027825 */ /* 0x001fca00078e0002 */
[----:B-1----:R-:W2:Y:S04]  /*0050*/  LDG.E.U16 R5, desc[UR6][R2.64] ;  /* 0x0000000602057981 */ /* 0x002ea8000c1e1500 */
[----:B------:R-:W3:Y:S04]  /*0060*/  LDG.E.U16 R7, desc[UR6][R2.64+0x40] ;  /* 0x0000400602077981 */ /* 0x000ee8000c1e1500 */
[----:B------:R-:W4:Y:S04]  /*0070*/  LDG.E.U16 R9, desc[UR6][R2.64+0x80] ;  /* 0x0000800602097981 */ /* 0x000f28000c1e1500 */
[----:B------:R-:W5:Y:S04]  /*0080*/  LDG.E.U16 R11, desc[UR6][R2.64+0xc0] ;  /* 0x0000c006020b7981 */ /* 0x000f68000c1e1500 */
[----:B------:R-:W5:Y:S04]  /*0090*/  LDG.E.U16 R13, desc[UR6][R2.64+0x100] ;  /* 0x00010006020d7981 */ /* 0x000f68000c1e1500 */
[----:B------:R-:W5:Y:S04]  /*00a0*/  LDG.E.U16 R15, desc[UR6][R2.64+0x140] ;  /* 0x00014006020f7981 */ /* 0x000f68000c1e1500 */
[----:B------:R-:W5:Y:S04]  /*00b0*/  LDG.E.U16 R17, desc[UR6][R2.64+0x180] ;  /* 0x0001800602117981 */ /* 0x000f68000c1e1500 */
[----:B------:R-:W5:Y:S01]  /*00c0*/  LDG.E.U16 R19, desc[UR6][R2.64+0x1c0] ;  /* 0x0001c00602137981 */ /* 0x000f62000c1e1500 */
[----:B------:R-:W0:Y:S01]  /*00d0*/  S2UR UR5, SR_CgaCtaId ;  /* 0x00000000000579c3 */ /* 0x000e220000008800 */
[----:B------:R-:W-:-:S02]  /*00e0*/  UMOV UR4, 0x400 ;  /* 0x0000040000047882 */ /* 0x000fc40000000000 */
[----:B0-----:R-:W-:-:S06]  /*00f0*/  ULEA UR4, UR5, UR4, 0x18 ;  /* 0x0000000405047291 */ /* 0x001fcc000f8ec0ff */
[----:B------:R-:W-:-:S05]  /*0100*/  LEA R4, R0, UR4, 0x1 ;  /* 0x0000000400047c11 */ /* 0x000fca000f8e08ff */
[----:B--2---:R-:W-:Y:S04]  /*0110*/  STS.U16 [R4], R5 ;  /* 0x0000000504007388 */ /* 0x004fe80000000400 */
[----:B---3--:R-:W-:Y:S04]  /*0120*/  STS.U16 [R4+0x40], R7 ;  /* 0x0000400704007388 */ /* 0x008fe80000000400 */
[----:B----4-:R-:W-:Y:S04]  /*0130*/  STS.U16 [R4+0x80], R9 ;  /* 0x0000800904007388 */ /* 0x010fe80000000400 */
[----:B-----5:R-:W-:Y:S04]  /*0140*/  STS.U16 [R4+0xc0], R11 ;  /* 0x0000c00b04007388 */ /* 0x020fe80000000400 */
[----:B------:R-:W-:Y:S04]  /*0150*/  STS.U16 [R4+0x100], R13 ;  /* 0x0001000d04007388 */ /* 0x000fe80000000400 */
[----:B------:R-:W-:Y:S04]  /*0160*/  STS.U16 [R4+0x140], R15 ;  /* 0x0001400f04007388 */ /* 0x000fe80000000400 */
[----:B------:R-:W-:Y:S04]  /*0170*/  STS.U16 [R4+0x180], R17 ;  /* 0x0001801104007388 */ /* 0x000fe80000000400 */
[----:B------:R0:W-:Y:S01]  /*0180*/  STS.U16 [R4+0x1c0], R19 ;  /* 0x0001c01304007388 */ /* 0x0001e20000000400 */
[----:B------:R-:W-:Y:S01]  /*0190*/  BAR.SYNC.DEFER_BLOCKING 0x0 ;  /* 0x0000000000007b1d */ /* 0x000fe20000010000 */
[----:B------:R-:W-:Y:S01]  /*01a0*/  CS2R R2, SR_CLOCKLO ;  /* 0x0000000000027805 */ /* 0x000fe20000015000 */
[----:B0-----:R-:W-:-:S02]  /*01b0*/  IMAD.SHL.U32 R4, R0, 0x4, RZ ;  /* 0x0000000400047824 */ /* 0x001fc400078e00ff */
[----:B------:R-:W-:-:S03]  /*01c0*/  IMAD.SHL.U32 R13, R0, 0x8, RZ ;  /* 0x00000008000d7824 */ /* 0x000fc600078e00ff */
[----:B------:R-:W-:-:S04]  /*01d0*/  LOP3.LUT R4, R4, 0xc, RZ, 0xc0, !PT ;  /* 0x0000000c04047812 */ /* 0x000fc800078ec0ff */
[----:B------:R-:W-:-:S05]  /*01e0*/  LOP3.LUT R4, R4, 0x1fe0, R13, 0xf8, !PT ;  /* 0x00001fe004047812 */ /* 0x000fca00078ef80d */
[----:B------:R-:W0:Y:S04]  /*01f0*/  LDS R15, [R4+UR4] ;  /* 0x00000004040f7984 */ /* 0x000e280008000800 */
[----:B------:R-:W1:Y:S04]  /*0200*/  LDS R17, [R4+UR4+0x10] ;  /* 0x0000100404117984 */ /* 0x000e680008000800 */
[----:B------:R-:W2:Y:S04]  /*0210*/  LDS R19, [R4+UR4+0x100] ;  /* 0x0001000404137984 */ /* 0x000ea80008000800 */
[----:B------:R3:W4:Y:S02]  /*0220*/  LDS R21, [R4+UR4+0x110] ;  /* 0x0001100404157984 */ /* 0x0007240008000800 */
[----:B---3--:R-:W-:Y:S01]  /*0230*/  CS2R R4, SR_CLOCKLO ;  /* 0x0000000000047805 */ /* 0x008fe20000015000 */
[----:B------:R-:W3:Y:S05]  /*0240*/  LDC.64 R8, c[0x0][0x390] ;  /* 0x0000e400ff087b82 */ /* 0x000eea0000000a00 */
[----:B------:R-:W-:-:S05]  /*0250*/  IADD3 R6, P0, PT, -R2, R4, RZ ;  /* 0x0000000402067210 */ /* 0x000fca0007f1e1ff */
[----:B------:R-:W-:Y:S01]  /*0260*/  IMAD.X R7, R5, 0x1, ~R3, P0 ;  /* 0x0000000105077824 */ /* 0x000fe200000e0e03 */
[----:B------:R-:W5:Y:S01]  /*0270*/  LDC.64 R10, c[0x0][0x388] ;  /* 0x0000e200ff0a7b82 */ /* 0x000f620000000a00 */
[----:B---3--:R-:W-:-:S05]  /*0280*/  IMAD.WIDE.U32 R2, R0, 0x8, R8 ;  /* 0x0000000800027825 */ /* 0x008fca00078e0008 */
[----:B------:R-:W-:Y:S01]  /*0290*/  STG.E.64 desc[UR6][R2.64], R6 ;  /* 0x0000000602007986 */ /* 0x000fe2000c101b06 */
[----:B-----5:R-:W-:-:S05]  /*02a0*/  IMAD.WIDE.U32 R4, R13, 0x2, R10 ;  /* 0x000000020d047825 */ /* 0x020fca00078e000a */
[----:B0-----:R-:W-:Y:S04]  /*02b0*/  STG.E desc[UR6][R4.64], R15 ;  /* 0x0000000f04007986 */ /* 0x001fe8000c101906 */
[----:B-1----:R-:W-:Y:S04]  /*02c0*/  STG.E desc[UR6][R4.64+0x4], R17 ;  /* 0x0000041104007986 */ /* 0x002fe8000c101906 */
[----:B--2---:R-:W-:Y:S04]  /*02d0*/  STG.E desc[UR6][R4.64+0x8], R19 ;  /* 0x0000081304007986 */ /* 0x004fe8000c101906 */
[----:B----4-:R-:W-:Y:S01]  /*02e0*/  STG.E desc[UR6][R4.64+0xc], R21 ;  /* 0x00000c1504007986 */ /* 0x010fe2000c101906 */
[----:B------:R-:W-:Y:S05]  /*02f0*/  EXIT ;  /* 0x000000000000794d */ /* 0x000fea0003800000 */
.L_x_0:
[----:B------:R-:W-:-:S00]  /*0300*/  BRA `(.L_x_0) ;  /* 0xfffffffc00fc7947 */ /* 0x000fc0000383ffff */
[----:B------:R-:W-:-:S00]  /*0310*/  NOP ;  /* 0x0000000000007918 */ /* 0x000fc00000000000 */
        /* <DEDUP_REMOVED lines=14> */
.L_x_6:


//--------------------- .text._Z8ldmatrixP6__halfS0_Pm --------------------------
	.section	.text._Z8ldmatrixP6__halfS0_Pm,"ax",@progbits
	.align	128
        .global         _Z8ldmatrixP6__halfS0_Pm
        .type           _Z8ldmatrixP6__halfS0_Pm,@function
        .size           _Z8ldmatrixP6__halfS0_Pm,(.L_x_7 - _Z8ldmatrixP6__halfS0_Pm)
        .other          _Z8ldmatrixP6__halfS0_Pm,@"STO_CUDA_ENTRY STV_DEFAULT"
_Z8ldmatrixP6__halfS0_Pm:
.text._Z8ldmatrixP6__halfS0_Pm:
        /* <DEDUP_REMOVED lines=23> */
[----:B------:R0:W-:Y:S04]  /*0170*/  STS.U16 [R4+0x180], R17 ;  /* 0x0001801104007388 */ /* 0x0001e80000000400 */
[----:B------:R1:W-:Y:S01]  /*0180*/  STS.U16 [R4+0x1c0], R19 ;  /* 0x0001c01304007388 */ /* 0x0003e20000000400 */
[----:B------:R-:W-:Y:S01]  /*0190*/  BAR.SYNC.DEFER_BLOCKING 0x0 ;  /* 0x0000000000007b1d */ /* 0x000fe20000010000 */
[----:B------:R-:W-:Y:S01]  /*01a0*/  CS2R R2, SR_CLOCKLO ;  /* 0x0000000000027805 */ /* 0x000fe20000015000 */
[----:B0-----:R-:W-:-:S02]  /*01b0*/  IMAD.SHL.U32 R17, R0, 0x8, RZ ;  /* 0x0000000800117824 */ /* 0x001fc400078e00ff */
[----:B-1----:R-:W-:-:S03]  /*01c0*/  IMAD.SHL.U32 R4, R0, 0x20, RZ ;  /* 0x0000002000047824 */ /* 0x002fc600078e00ff */
[----:B------:R-:W-:Y:S02]  /*01d0*/  LOP3.LUT R5, R17, 0x1f80, RZ, 0xc0, !PT ;  /* 0x00001f8011057812 */ /* 0x000fe400078ec0ff */
[----:B------:R-:W-:Y:S02]  /*01e0*/  LOP3.LUT R4, R4, 0xe0, RZ, 0xc0, !PT ;  /* 0x000000e004047812 */ /* 0x000fe400078ec0ff */
[----:B------:R-:W-:-:S05]  /*01f0*/  LOP3.LUT R5, R5, 0x8, R0, 0xf8, !PT ;  /* 0x0000000805057812 */ /* 0x000fca00078ef800 */
[----:B------:R-:W-:-:S06]  /*0200*/  IMAD R4, R5, 0x2, R4 ;  /* 0x0000000205047824 */ /* 0x000fcc00078e0204 */
[----:B------:R-:W0:Y:S01]  /*0210*/  LDSM.16.M88.4 R4, [R4+UR4] ;  /* 0x000000040404783b */ /* 0x000e220008000200 */
[----:B------:R-:W-:Y:S01]  /*0220*/  CS2R R8, SR_CLOCKLO ;  /* 0x0000000000087805 */ /* 0x000fe20000015000 */
[----:B------:R-:W1:Y:S05]  /*0230*/  LDC.64 R12, c[0x0][0x390] ;  /* 0x0000e400ff0c7b82 */ /* 0x000e6a0000000a00 */
[----:B------:R-:W-:-:S05]  /*0240*/  IADD3 R10, P0, PT, -R2, R8, RZ ;  /* 0x00000008020a7210 */ /* 0x000fca0007f1e1ff */
[----:B------:R-:W-:Y:S01]  /*0250*/  IMAD.X R11, R9, 0x1, ~R3, P0 ;  /* 0x00000001090b7824 */ /* 0x000fe200000e0e03 */
[----:B------:R-:W2:Y:S01]  /*0260*/  LDC.64 R14, c[0x0][0x388] ;  /* 0x0000e200ff0e7b82 */ /* 0x000ea20000000a00 */
[----:B-1----:R-:W-:-:S05]  /*0270*/  IMAD.WIDE.U32 R2, R0, 0x8, R12 ;  /* 0x0000000800027825 */ /* 0x002fca00078e000c */
[----:B------:R-:W-:Y:S01]  /*0280*/  STG.E.64 desc[UR6][R2.64], R10 ;  /* 0x0000000a02007986 */ /* 0x000fe2000c101b06 */
[----:B--2---:R-:W-:-:S05]  /*0290*/  IMAD.WIDE.U32 R8, R17, 0x2, R14 ;  /* 0x0000000211087825 */ /* 0x004fca00078e000e */
[----:B0-----:R-:W-:Y:S04]  /*02a0*/  STG.E desc[UR6][R8.64], R4 ;  /* 0x0000000408007986 */ /* 0x001fe8000c101906 */
[----:B------:R-:W-:Y:S04]  /*02b0*/  STG.E desc[UR6][R8.64+0x4], R5 ;  /* 0x0000040508007986 */ /* 0x000fe8000c101906 */
[----:B------:R-:W-:Y:S04]  /*02c0*/  STG.E desc[UR6][R8.64+0x8], R6 ;  /* 0x0000080608007986 */ /* 0x000fe8000c101906 */
[----:B------:R-:W-:Y:S01]  /*02d0*/  STG.E desc[UR6][R8.64+0xc], R7 ;  /* 0x00000c0708007986 */ /* 0x000fe2000c101906 */
[----:B------:R-:W-:Y:S05]  /*02e0*/  EXIT ;  /* 0x000000000000794d */ /* 0x000fea0003800000 */
.L_x_1:
        /* <DEDUP_REMOVED lines=9> */
.L_x_7:


//--------------------- .text._Z3mmaP6__halfS0_S0_ --------------------------
	.section	.text._Z3mmaP6__halfS0_S0_,"ax",@progbits
	.align	128
        .global         _Z3mmaP6__halfS0_S0_
        .type           _Z3mmaP6__halfS0_S0_,@function
        .size           _Z3mmaP6__halfS0_S0_,(.L_x_8 - _Z3mmaP6__halfS0_S0_)
        .other          _Z3mmaP6__halfS0_S0_,@"STO_CUDA_ENTRY STV_DEFAULT"
_Z3mmaP6__halfS0_S0_:
.text._Z3mmaP6__halfS0_S0_:
[----:B------:R-:W0:Y:S01]  /*0000*/  LDC R1, c[0x0][0x37c] ;  /* 0x0000df00ff017b82 */ /* 0x000e220000000800 */
[----:B------:R-:W1:Y:S07]  /*0010*/  S2R R2, SR_TID.X ;  /* 0x0000000000027919 */ /* 0x000e6e0000002100 */
[----:B------:R-:W1:Y:S01]  /*0020*/  LDC.64 R4, c[0x0][0x380] ;  /* 0x0000e000ff047b82 */ /* 0x000e620000000a00 */
[----:B------:R-:W2:Y:S01]  /*0030*/  LDCU.64 UR36, c[0x0][0x358] ;  /* 0x00006b00ff2477ac */ /* 0x000ea20008000a00 */
[----:B0-----:R-:W-:-:S06]  /*0040*/  VIADD R1, R1, 0xfffffff8 ;  /* 0xfffffff801017836 */ /* 0x001fcc0000000000 */
[----:B------:R-:W0:Y:S08]  /*0050*/  LDC.64 R6, c[0x0][0x388] ;  /* 0x0000e200ff067b82 */ /* 0x000e300000000a00 */
[----:B------:R-:W3:Y:S01]  /*0060*/  S2UR UR5, SR_CgaCtaId ;  /* 0x00000000000579c3 */ /* 0x000ee20000008800 */
[----:B------:R-:W-:Y:S01]  /*0070*/  UMOV UR4, 0x400 ;  /* 0x0000040000047882 */ /* 0x000fe20000000000 */
[----:B------:R-:W4:Y:S01]  /*0080*/  LDCU.64 UR8, c[0x4][URZ] ;  /* 0x01000000ff0877ac */ /* 0x000f220008000a00 */
[----:B-1----:R-:W-:-:S04]  /*0090*/  IMAD.WIDE.U32 R4, R2, 0x2, R4 ;  /* 0x0000000202047825 */ /* 0x002fc800078e0004 */
[C---:B0-----:R-:W-:Y:S01]  /*00a0*/  IMAD.WIDE.U32 R6, R2.reuse, 0x2, R6 ;  /* 0x0000000202067825 */ /* 0x041fe200078e0006 */
[----:B--2---:R-:W2:Y:S04]  /*00b0*/  LDG.E.U16 R3, desc[UR36][R4.64] ;  /* 0x0000002404037981 */ /* 0x004ea8000c1e1500 */
[----:B------:R-:W5:Y:S04]  /*00c0*/  LDG.E.U16 R9, desc[UR36][R4.64+0x40] ;  /* 0x0000402404097981 */ /* 0x000f68000c1e1500 */
[----:B------:R-:W5:Y:S04]  /*00d0*/  LDG.E.U16 R11, desc[UR36][R4.64+0x80] ;  /* 0x00008024040b7981 */ /* 0x000f68000c1e1500 */
[----:B------:R-:W5:Y:S04]  /*00e0*/  LDG.E.U16 R13, desc[UR36][R4.64+0xc0] ;  /* 0x0000c024040d7981 */ /* 0x000f68000c1e1500 */
[----:B------:R-:W5:Y:S04]  /*00f0*/  LDG.E.U16 R15, desc[UR36][R4.64+0x100] ;  /* 0x00010024040f7981 */ /* 0x000f68000c1e1500 */
[----:B------:R-:W5:Y:S04]  /*0100*/  LDG.E.U16 R17, desc[UR36][R4.64+0x140] ;  /* 0x0001402404117981 */ /* 0x000f68000c1e1500 */
[----:B------:R-:W5:Y:S04]  /*0110*/  LDG.E.U16 R19, desc[UR36][R4.64+0x180] ;  /* 0x0001802404137981 */ /* 0x000f68000c1e1500 */
[----:B------:R4:W5:Y:S04]  /*0120*/  LDG.E.U16 R21, desc[UR36][R4.64+0x1c0] ;  /* 0x0001c02404157981 */ /* 0x000968000c1e1500 */
[----:B------:R-:W5:Y:S04]  /*0130*/  LDG.E.U16 R23, desc[UR36][R6.64] ;  /* 0x0000002406177981 */ /* 0x000f68000c1e1500 */
[----:B------:R-:W5:Y:S04]  /*0140*/  LDG.E.U16 R25, desc[UR36][R6.64+0x40] ;  /* 0x0000402406197981 */ /* 0x000f68000c1e1500 */
[----:B------:R-:W5:Y:S04]  /*0150*/  LDG.E.U16 R27, desc[UR36][R6.64+0x80] ;  /* 0x00008024061b7981 */ /* 0x000f68000c1e1500 */
[----:B------:R0:W5:Y:S01]  /*0160*/  LDG.E.U16 R29, desc[UR36][R6.64+0xc0] ;  /* 0x0000c024061d7981 */ /* 0x000162000c1e1500 */
[----:B---3--:R-:W-:Y:S01]  /*0170*/  ULEA UR6, UR5, UR4, 0x18 ;  /* 0x0000000405067291 */ /* 0x008fe2000f8ec0ff */
[C---:B------:R-:W-:Y:S01]  /*0180*/  SHF.L.U32 R22, R2.reuse, 0x1, RZ ;  /* 0x0000000102167819 */ /* 0x040fe200000006ff */
[----:B------:R-:W-:Y:S01]  /*0190*/  UIADD3 UR4, UPT, UPT, UR4, 0x200, URZ ;  /* 0x0000020004047890 */ /* 0x000fe2000fffe0ff */
[----:B------:R-:W-:Y:S01]  /*01a0*/  IMAD.SHL.U32 R0, R2, 0x4, RZ ;  /* 0x0000000402007824 */ /* 0x000fe200078e00ff */
[----:B------:R-:W-:Y:S01]  /*01b0*/  MOV R8, 0x8 ;  /* 0x0000000800087802 */ /* 0x000fe20000000f00 */
[----:B----4-:R-:W-:Y:S01]  /*01c0*/  IMAD.U32 R4, RZ, RZ, UR8 ;  /* 0x00000008ff047e24 */ /* 0x010fe2000f8e00ff */
[----:B------:R-:W-:-:S02]  /*01d0*/  ULEA UR4, UR5, UR4, 0x18 ;  /* 0x0000000405047291 */ /* 0x000fc4000f8ec0ff */
[----:B------:R-:W-:Y:S01]  /*01e0*/  LOP3.LUT R5, R0, 0xff0, RZ, 0xc0, !PT ;  /* 0x00000ff000057812 */ /* 0x000fe200078ec0ff */
[----:B------:R-:W0:Y:S03]  /*01f0*/  LDCU UR5, c[0x0][0x2f8] ;  /* 0x00005f00ff0577ac */ /* 0x000e260008000800 */
[----:B------:R-:W-:Y:S02]  /*0200*/  LOP3.LUT R0, R5, 0x6, R22, 0xf8, !PT ;  /* 0x0000000605007812 */ /* 0x000fe400078ef816 */
[----:B------:R-:W-:Y:S02]  /*0210*/  MOV R5, UR9 ;  /* 0x0000000900057c02 */ /* 0x000fe40008000f00 */
[----:B------:R-:W-:Y:S02]  /*0220*/  LEA R0, R0, UR6, 0x1 ;  /* 0x0000000600007c11 */ /* 0x000fe4000f8e08ff */
[----:B0-----:R-:W-:Y:S01]  /*0230*/  IADD3 R6, P0, PT, R1, UR5, RZ ;  /* 0x0000000501067c10 */ /* 0x001fe2000ff1e0ff */
[----:B--2---:R0:W-:Y:S04]  /*0240*/  STS.U16 [R22+UR6], R3 ;  /* 0x0000000316007988 */ /* 0x0041e80008000406 */
[----:B-----5:R1:W-:Y:S04]  /*0250*/  STS.U16 [R22+UR6+0x40], R9 ;  /* 0x0000400916007988 */ /* 0x0203e80008000406 */
[----:B------:R-:W-:Y:S01]  /*0260*/  STS.U16 [R22+UR6+0x80], R11 ;  /* 0x0000800b16007988 */ /* 0x000fe20008000406 */
[----:B0-----:R-:W-:-:S03]  /*0270*/  SHF.L.U32 R3, R2, 0x3, RZ ;  /* 0x0000000302037819 */ /* 0x001fc600000006ff */
[----:B------:R-:W-:Y:S01]  /*0280*/  STS.U16 [R22+UR6+0xc0], R13 ;  /* 0x0000c00d16007988 */ /* 0x000fe20008000406 */
[----:B-1----:R-:W0:Y:S03]  /*0290*/  LDC.64 R8, c[0x4][R8] ;  /* 0x0100000008087b82 */ /* 0x002e260000000a00 */
[----:B------:R-:W-:Y:S04]  /*02a0*/  STS.U16 [R22+UR6+0x100], R15 ;  /* 0x0001000f16007988 */ /* 0x000fe80008000406 */
[----:B------:R-:W-:Y:S04]  /*02b0*/  STS.U16 [R22+UR6+0x140], R17 ;  /* 0x0001401116007988 */ /* 0x000fe80008000406 */
[----:B------:R-:W-:Y:S04]  /*02c0*/  STS.U16 [R22+UR6+0x180], R19 ;  /* 0x0001801316007988 */ /* 0x000fe80008000406 */
[----:B------:R-:W-:Y:S01]  /*02d0*/  STS.U16 [R22+UR6+0x1c0], R21 ;  /* 0x0001c01516007988 */ /* 0x000fe20008000406 */
[----:B------:R-:W1:Y:S03]  /*02e0*/  LDCU UR6, c[0x0][0x2fc] ;  /* 0x00005f80ff0677ac */ /* 0x000e660008000800 */
[----:B------:R2:W-:Y:S04]  /*02f0*/  STS.U16 [R22+UR4], R23 ;  /* 0x0000001716007988 */ /* 0x0005e80008000404 */
[----:B------:R3:W-:Y:S04]  /*0300*/  STS.U16 [R22+UR4+0x40], R25 ;  /* 0x0000401916007988 */ /* 0x0007e80008000404 */
[----:B------:R3:W-:Y:S01]  /*0310*/  STS.U16 [R22+UR4+0x80], R27 ;  /* 0x0000801b16007988 */ /* 0x0007e20008000404 */
[----:B--2---:R-:W-:-:S03]  /*0320*/  IADD3 R23, PT, PT, R22, UR4, RZ ;  /* 0x0000000416177c10 */ /* 0x004fc6000fffe0ff */
[----:B------:R3:W-:Y:S01]  /*0330*/  STS.U16 [R22+UR4+0xc0], R29 ;  /* 0x0000c01d16007988 */ /* 0x0007e20008000404 */
[----:B-1----:R-:W-:Y:S01]  /*0340*/  IMAD.X R7, RZ, RZ, UR6, P0 ;  /* 0x00000006ff077e24 */ /* 0x002fe200080e06ff */
[----:B------:R-:W-:Y:S06]  /*0350*/  BAR.SYNC.DEFER_BLOCKING 0x0 ;  /* 0x0000000000007b1d */ /* 0x000fec0000010000 */
[----:B------:R3:W-:Y:S04]  /*0360*/  STL.64 [R1], R2 ;  /* 0x0000000201007387 */ /* 0x0007e80000100a00 */
[----:B------:R3:W1:Y:S04]  /*0370*/  LDS R16, [R0] ;  /* 0x0000000000107984 */ /* 0x0006680000000800 */
[----:B------:R3:W2:Y:S04]  /*0380*/  LDS R18, [R0+0x10] ;  /* 0x0000100000127984 */ /* 0x0006a80000000800 */
[----:B------:R3:W4:Y:S04]  /*0390*/  LDS R17, [R0+0x100] ;  /* 0x0001000000117984 */ /* 0x0007280000000800 */
[----:B------:R3:W0:Y:S02]  /*03a0*/  LDS R19, [R0+0x110] ;  /* 0x0001100000137984 */ /* 0x0006240000000800 */
[----:B------:R-:W-:-:S07]  /*03b0*/  LEPC R20, `(.L_x_2) ;  /* 0x000000001014794e */ /* 0x000fce0000000000 */
[----:B01234-:R-:W-:Y:S05]  /*03c0*/  CALL.ABS.NOINC R8 ;  /* 0x0000000008007343 */ /* 0x01ffea0003c00000 */
.L_x_2:
[----:B------:R-:W-:Y:S01]  /*03d0*/  IMAD R0, R2, 0xe, R23 ;  /* 0x0000000e02007824 */ /* 0x000fe200078e0217 */
[----:B------:R-:W-:Y:S05]  /*03e0*/  WARPSYNC.ALL ;  /* 0x0000000000007948 */ /* 0x000fea0003800000 */
[----:B------:R-:W0:Y:S01]  /*03f0*/  LDSM.16.MT88.2 R4, [R0] ;  /* 0x000000000004783b */ /* 0x000e220000004100 */
[----:B------:R-:W1:Y:S01]  /*0400*/  LDC.64 R2, c[0x0][0x390] ;  /* 0x0000e400ff027b82 */ /* 0x000e620000000a00 */
[C---:B------:R-:W-:Y:S02]  /*0410*/  VIADD R7, R22.reuse, 0x40 ;  /* 0x0000004016077836 */ /* 0x040fe40000000000 */
[----:B-1----:R-:W-:-:S04]  /*0420*/  IMAD.WIDE.U32 R22, R22, 0x2, R2 ;  /* 0x0000000216167825 */ /* 0x002fc800078e0002 */
[----:B------:R-:W-:Y:S01]  /*0430*/  IMAD.WIDE.U32 R2, R7, 0x2, R2 ;  /* 0x0000000207027825 */ /* 0x000fe200078e0002 */
[----:B0-----:R-:W-:-:S15]  /*0440*/  HMMA.16816.F16 R4, R16, R4, RZ ;  /* 0x000000041004723c */ /* 0x001fde00000008ff */
[----:B------:R-:W-:-:S04]  /*0450*/  NOP ;  /* 0x0000000000007918 */ /* 0x000fc80000000000 */
[----:B------:R-:W-:Y:S04]  /*0460*/  STG.E desc[UR36][R22.64], R4 ;  /* 0x0000000416007986 */ /* 0x000fe8000c101924 */
[----:B------:R-:W-:Y:S01]  /*0470*/  STG.E desc[UR36][R2.64], R5 ;  /* 0x0000000502007986 */ /* 0x000fe2000c101924 */
[----:B------:R-:W-:Y:S05]  /*0480*/  EXIT ;  /* 0x000000000000794d */ /* 0x000fea0003800000 */
.L_x_3:
        /* <DEDUP_REMOVED lines=15> */
.L_x_8:


//--------------------- .text._Z12mma_ldmatrixP6__halfS0_S0_ --------------------------
	.section	.text._Z12mma_ldmatrixP6__halfS0_S0_,"ax",@progbits
	.align	128
        .global         _Z12mma_ldmatrixP6__halfS0_S0_
        .type           _Z12mma_ldmatrixP6__halfS0_S0_,@function
        .size           _Z12mma_ldmatrixP6__halfS0_S0_,(.L_x_9 - _Z12mma_ldmatrixP6__halfS0_S0_)
        .other          _Z12mma_ldmatrixP6__halfS0_S0_,@"STO_CUDA_ENTRY STV_DEFAULT"
_Z12mma_ldmatrixP6__halfS0_S0_:
.text._Z12mma_ldmatrixP6__halfS0_S0_:
        /* <DEDUP_REMOVED lines=13> */
[----:B------:R-:W4:Y:S04]  /*00d0*/  LDG.E.U16 R13, desc[UR36][R6.64+0x80] ;  /* 0x00008024060d7981 */ /* 0x000f28000c1e1500 */
[----:B------:R-:W4:Y:S04]  /*00e0*/  LDG.E.U16 R15, desc[UR36][R6.64+0xc0] ;  /* 0x0000c024060f7981 */ /* 0x000f28000c1e1500 */
[----:B------:R-:W4:Y:S04]  /*00f0*/  LDG.E.U16 R21, desc[UR36][R6.64+0x100] ;  /* 0x0001002406157981 */ /* 0x000f28000c1e1500 */
[----:B------:R-:W4:Y:S04]  /*0100*/  LDG.E.U16 R23, desc[UR36][R6.64+0x140] ;  /* 0x0001402406177981 */ /* 0x000f28000c1e1500 */
[----:B------:R-:W4:Y:S04]  /*0110*/  LDG.E.U16 R25, desc[UR36][R6.64+0x180] ;  /* 0x0001802406197981 */ /* 0x000f28000c1e1500 */
[----:B------:R0:W4:Y:S04]  /*0120*/  LDG.E.U16 R27, desc[UR36][R6.64+0x1c0] ;  /* 0x0001c024061b7981 */ /* 0x000128000c1e1500 */
[----:B------:R-:W4:Y:S04]  /*0130*/  LDG.E.U16 R29, desc[UR36][R8.64] ;  /* 0x00000024081d7981 */ /* 0x000f28000c1e1500 */
[----:B------:R-:W4:Y:S04]  /*0140*/  LDG.E.U16 R4, desc[UR36][R8.64+0x40] ;  /* 0x0000402408047981 */ /* 0x000f28000c1e1500 */
[----:B------:R-:W4:Y:S04]  /*0150*/  LDG.E.U16 R10, desc[UR36][R8.64+0x80] ;  /* 0x00008024080a7981 */ /* 0x000f28000c1e1500 */
[----:B------:R1:W4:Y:S01]  /*0160*/  LDG.E.U16 R5, desc[UR36][R8.64+0xc0] ;  /* 0x0000c02408057981 */ /* 0x000322000c1e1500 */
[----:B---3--:R-:W-:Y:S01]  /*0170*/  ULEA UR6, UR5, UR4, 0x18 ;  /* 0x0000000405067291 */ /* 0x008fe2000f8ec0ff */
[C---:B------:R-:W-:Y:S01]  /*0180*/  SHF.L.U32 R22, R2.reuse, 0x1, RZ ;  /* 0x0000000102167819 */ /* 0x040fe200000006ff */
[----:B------:R-:W-:Y:S01]  /*0190*/  UIADD3 UR4, UPT, UPT, UR4, 0x200, URZ ;  /* 0x0000020004047890 */ /* 0x000fe2000fffe0ff */
[----:B------:R-:W-:-:S02]  /*01a0*/  IMAD.SHL.U32 R0, R2, 0x10, RZ ;  /* 0x0000001002007824 */ /* 0x000fc400078e00ff */
[----:B0-----:R-:W-:Y:S01]  /*01b0*/  IMAD.SHL.U32 R7, R2, 0x20, RZ ;  /* 0x0000002002077824 */ /* 0x001fe200078e00ff */
[----:B------:R-:W-:Y:S02]  /*01c0*/  ULEA UR4, UR5, UR4, 0x18 ;  /* 0x0000000405047291 */ /* 0x000fe4000f8ec0ff */
[----:B------:R-:W-:Y:S01]  /*01d0*/  LOP3.LUT R17, R0, 0x3f00, RZ, 0xc0, !PT ;  /* 0x00003f0000117812 */ /* 0x000fe200078ec0ff */
[----:B------:R-:W0:Y:S01]  /*01e0*/  LDCU UR5, c[0x0][0x2f8] ;  /* 0x00005f00ff0577ac */ /* 0x000e220008000800 */
[----:B------:R-:W-:Y:S02]  /*01f0*/  MOV R0, 0x8 ;  /* 0x0000000800007802 */ /* 0x000fe40000000f00 */
[----:B------:R-:W-:Y:S02]  /*0200*/  LOP3.LUT R16, R17, 0x10, R22, 0xf8, !PT ;  /* 0x0000001011107812 */ /* 0x000fe400078ef816 */
[----:B-1----:R1:W3:Y:S02]  /*0210*/  LDC.64 R8, c[0x4][R0] ;  /* 0x0100000000087b82 */ /* 0x0022e40000000a00 */
[----:B------:R-:W-:-:S02]  /*0220*/  LOP3.LUT R16, R16, 0xe0, R7, 0xf8, !PT ;  /* 0x000000e010107812 */ /* 0x000fc400078ef807 */
[----:B0-----:R-:W-:Y:S01]  /*0230*/  IADD3 R6, P0, PT, R1, UR5, RZ ;  /* 0x0000000501067c10 */ /* 0x001fe2000ff1e0ff */
[----:B--2---:R0:W-:Y:S04]  /*0240*/  STS.U16 [R22+UR6], R3 ;  /* 0x0000000316007988 */ /* 0x0041e80008000406 */
[----:B-----5:R-:W-:Y:S04]  /*0250*/  STS.U16 [R22+UR6+0x40], R11 ;  /* 0x0000400b16007988 */ /* 0x020fe80008000406 */
[----:B----4-:R-:W-:Y:S01]  /*0260*/  STS.U16 [R22+UR6+0x80], R13 ;  /* 0x0000800d16007988 */ /* 0x010fe20008000406 */
[----:B0-----:R-:W-:-:S03]  /*0270*/  SHF.L.U32 R3, R2, 0x3, RZ ;  /* 0x0000000302037819 */ /* 0x001fc600000006ff */
[----:B------:R-:W-:Y:S04]  /*0280*/  STS.U16 [R22+UR6+0xc0], R15 ;  /* 0x0000c00f16007988 */ /* 0x000fe80008000406 */
[----:B------:R-:W-:Y:S04]  /*0290*/  STS.U16 [R22+UR6+0x100], R21 ;  /* 0x0001001516007988 */ /* 0x000fe80008000406 */
[----:B------:R0:W-:Y:S04]  /*02a0*/  STS.U16 [R22+UR6+0x140], R23 ;  /* 0x0001401716007988 */ /* 0x0001e80008000406 */
[----:B------:R-:W-:Y:S04]  /*02b0*/  STS.U16 [R22+UR6+0x180], R25 ;  /* 0x0001801916007988 */ /* 0x000fe80008000406 */
[----:B------:R-:W-:Y:S01]  /*02c0*/  STS.U16 [R22+UR6+0x1c0], R27 ;  /* 0x0001c01b16007988 */ /* 0x000fe20008000406 */
[----:B0-----:R-:W-:-:S03]  /*02d0*/  IADD3 R23, PT, PT, R22, UR4, RZ ;  /* 0x0000000416177c10 */ /* 0x001fc6000fffe0ff */
[----:B------:R-:W-:Y:S04]  /*02e0*/  STS.U16 [R22+UR4], R29 ;  /* 0x0000001d16007988 */ /* 0x000fe80008000404 */
[----:B------:R0:W-:Y:S04]  /*02f0*/  STS.U16 [R22+UR4+0x40], R4 ;  /* 0x0000400416007988 */ /* 0x0001e80008000404 */
[----:B------:R-:W-:Y:S04]  /*0300*/  STS.U16 [R22+UR4+0x80], R10 ;  /* 0x0000800a16007988 */ /* 0x000fe80008000404 */
[----:B------:R2:W-:Y:S01]  /*0310*/  STS.U16 [R22+UR4+0xc0], R5 ;  /* 0x0000c00516007988 */ /* 0x0005e20008000404 */
[----:B0-----:R-:W-:Y:S01]  /*0320*/  IMAD.U32 R4, RZ, RZ, UR8 ;  /* 0x00000008ff047e24 */ /* 0x001fe2000f8e00ff */
[----:B------:R-:W-:Y:S01]  /*0330*/  BAR.SYNC.DEFER_BLOCKING 0x0 ;  /* 0x0000000000007b1d */ /* 0x000fe20000010000 */
[----:B--2---:R-:W-:-:S05]  /*0340*/  MOV R5, UR9 ;  /* 0x0000000900057c02 */ /* 0x004fca0008000f00 */
[----:B------:R1:W-:Y:S04]  /*0350*/  STL.64 [R1], R2 ;  /* 0x0000000201007387 */ /* 0x0003e80000100a00 */
[----:B------:R-:W0:Y:S01]  /*0360*/  LDSM.16.M88.4 R16, [R16+UR6] ;  /* 0x000000061010783b */ /* 0x000e220008000200 */
[----:B------:R-:W2:Y:S02]  /*0370*/  LDCU UR6, c[0x0][0x2fc] ;  /* 0x00005f80ff0677ac */ /* 0x000ea40008000800 */
[----:B-123--:R-:W-:-:S07]  /*0380*/  IMAD.X R7, RZ, RZ, UR6, P0 ;  /* 0x00000006ff077e24 */ /* 0x00efce00080e06ff */
[----:B------:R-:W-:-:S07]  /*0390*/  LEPC R20, `(.L_x_4) ;  /* 0x000000001014794e */ /* 0x000fce0000000000 */
[----:B0-----:R-:W-:Y:S05]  /*03a0*/  CALL.ABS.NOINC R8 ;  /* 0x0000000008007343 */ /* 0x001fea0003c00000 */
.L_x_4:
[----:B------:R-:W-:Y:S01]  /*03b0*/  IMAD R0, R2, 0xe, R23 ;  /* 0x0000000e02007824 */ /* 0x000fe200078e0217 */
[----:B------:R-:W-:Y:S05]  /*03c0*/  WARPSYNC.ALL ;  /* 0x0000000000007948 */ /* 0x000fea0003800000 */
[----:B------:R-:W0:Y:S01]  /*03d0*/  LDSM.16.MT88.2 R4, [R0] ;  /* 0x000000000004783b */ /* 0x000e220000004100 */
[----:B------:R-:W1:Y:S01]  /*03e0*/  LDC.64 R2, c[0x0][0x390] ;  /* 0x0000e400ff027b82 */ /* 0x000e620000000a00 */
[C---:B------:R-:W-:Y:S01]  /*03f0*/  IADD3 R7, PT, PT, R22.reuse, 0x40, RZ ;  /* 0x0000004016077810 */ /* 0x040fe20007ffe0ff */
[----:B-1----:R-:W-:-:S04]  /*0400*/  IMAD.WIDE.U32 R22, R22, 0x2, R2 ;  /* 0x0000000216167825 */ /* 0x002fc800078e0002 */
[----:B------:R-:W-:Y:S01]  /*0410*/  IMAD.WIDE.U32 R2, R7, 0x2, R2 ;  /* 0x0000000207027825 */ /* 0x000fe200078e0002 */
[----:B0-----:R-:W-:-:S15]  /*0420*/  HMMA.16816.F16 R4, R16, R4, RZ ;  /* 0x000000041004723c */ /* 0x001fde00000008ff */
[----:B------:R-:W-:-:S04]  /*0430*/  NOP ;  /* 0x0000000000007918 */ /* 0x000fc80000000000 */
[----:B------:R-:W-:Y:S04]  /*0440*/  STG.E desc[UR36][R22.64], R4 ;  /* 0x0000000416007986 */ /* 0x000fe8000c101924 */
[----:B------:R-:W-:Y:S01]  /*0450*/  STG.E desc[UR36][R2.64], R5 ;  /* 0x0000000502007986 */ /* 0x000fe2000c101924 */
[----:B------:R-:W-:Y:S05]  /*0460*/  EXIT ;  /* 0x000000000000794d */ /* 0x000fea0003800000 */
.L_x_5:
        /* <DEDUP_REMOVED lines=9> */
.L_x_9:


//--------------------- .nv.global.init           --------------------------
	.section	.nv.global.init,"aw",@progbits
.nv.global.init:
	.type		$str,@object
	.size		$str,(.L_0 - $str)
$str:
        /*0000*/ 	.byte	0x74, 0x69, 0x64, 0x78, 0x25, 0x64, 0x20, 0x6c, 0x6f, 0x61, 0x64, 0x73, 0x20, 0x42, 0x20, 0x61
        /*0010*/ 	.byte	0x74, 0x20, 0x25, 0x64, 0x0a, 0x00
.L_0:


//--------------------- .nv.shared._Z4loadP6__halfS0_Pm --------------------------
	.section	.nv.shared._Z4loadP6__halfS0_Pm,"aw",@nobits
	.sectionflags	@""
	.align	2
.nv.shared._Z4loadP6__halfS0_Pm:
	.zero		1536


//--------------------- .nv.shared.reserved.0     --------------------------
	.section	.nv.shared.reserved.0,"aw",@nobits
	.weak		__nv_reservedSMEM_offset_0_alias
	.size		__nv_reservedSMEM_offset_0_alias, 0, 64
	.other		__nv_reservedSMEM_offset_0_alias,@"STO_CUDA_RESERVED_SHARED STV_DEFAULT"
__nv_reservedSMEM_offset_0_alias:
	.zero		0
	.zero		64


//--------------------- .nv.shared._Z8ldmatrixP6__halfS0_Pm --------------------------
	.section	.nv.shared._Z8ldmatrixP6__halfS0_Pm,"aw",@nobits
	.sectionflags	@""
	.align	2
.nv.shared._Z8ldmatrixP6__halfS0_Pm:
	.zero		1536


//--------------------- .nv.shared._Z3mmaP6__halfS0_S0_ --------------------------
	.section	.nv.shared._Z3mmaP6__halfS0_S0_,"aw",@nobits
	.sectionflags	@""
	.align	2
.nv.shared._Z3mmaP6__halfS0_S0_:
	.zero		1792


//--------------------- .nv.shared._Z12mma_ldmatrixP6__halfS0_S0_ --------------------------
	.section	.nv.shared._Z12mma_ldmatrixP6__halfS0_S0_,"aw",@nobits
	.sectionflags	@""
	.align	2
.nv.shared._Z12mma_ldmatrixP6__halfS0_S0_:
	.zero		1792


//--------------------- .nv.constant0._Z4loadP6__halfS0_Pm --------------------------
	.section	.nv.constant0._Z4loadP6__halfS0_Pm,"a",@progbits
	.sectionflags	@""
	.align	4
.nv.constant0._Z4loadP6__halfS0_Pm:
	.zero		920


//--------------------- .nv.constant0._Z8ldmatrixP6__halfS0_Pm --------------------------
	.section	.nv.constant0._Z8ldmatrixP6__halfS0_Pm,"a",@progbits
	.sectionflags	@""
	.align	4
.nv.constant0._Z8ldmatrixP6__halfS0_Pm:
	.zero		920


//--------------------- .nv.constant0._Z3mmaP6__halfS0_S0_ --------------------------
	.section	.nv.constant0._Z3mmaP6__halfS0_S0_,"a",@progbits
	.sectionflags	@""
	.align	4
.nv.constant0._Z3mmaP6__halfS0_S0_:
	.zero		920


//--------------------- .nv.constant0._Z12mma_ldmatrixP6__halfS0_S0_ --------------------------
	.section	.nv.constant0._Z12mma_ldmatrixP6__halfS0_S0_,"a",@progbits
	.sectionflags	@""
	.align	4
.nv.constant0._Z12mma_ldmatrixP6__halfS0_S0_:
	.zero		920


//--------------------- SYMBOLS --------------------------

	.type		.nv.reservedSmem.offset0,@object
	.size		.nv.reservedSmem.offset0,0x4
	.type		.nv.reservedSmem.cap,@object
	.size		.nv.reservedSmem.cap,0x4
	.type		vprintf,@function
